//
// Generated by NVIDIA NVVM Compiler
//
// Compiler Build ID: CL-36424714
// Cuda compilation tools, release 13.0, V13.0.88
// Based on NVVM 20.0.0
//

.version 9.0
.target sm_100
.address_size 64

	// .globl	_Z10run_on_gpuv
.extern .func  (.param .b32 func_retval0) vprintf
(
	.param .b64 vprintf_param_0,
	.param .b64 vprintf_param_1
)
;
.global .align 4 .u32 devData;
.global .align 1 .b8 $str[27] = {114, 117, 110, 95, 111, 110, 95, 99, 112, 117, 95, 111, 114, 95, 103, 112, 117, 32, 71, 80, 85, 58, 32, 37, 100, 10};

.visible .entry _Z10run_on_gpuv()
{
	.local .align 8 .b8 	__local_depot0[8];
	.reg .b64 	%SP;
	.reg .b64 	%SPL;
	.reg .b32 	%r<4>;
	.reg .b64 	%rd<5>;

	mov.u64 	%SPL, __local_depot0;
	cvta.local.u64 	%SP, %SPL;
	add.u64 	%rd1, %SP, 0;
	add.u64 	%rd2, %SPL, 0;
	mov.b32 	%r1, 1;
	st.local.u32 	[%rd2], %r1;
	mov.u64 	%rd3, $str;
	cvta.global.u64 	%rd4, %rd3;
	{ // callseq 0, 0
	.param .b64 param0;
	st.param.b64 	[param0], %rd4;
	.param .b64 param1;
	st.param.b64 	[param1], %rd1;
	.param .b32 retval0;
	call.uni (retval0), 
	vprintf, 
	(
	param0, 
	param1
	);
	ld.param.b32 	%r2, [retval0];
	} // callseq 0
	ret;

}


// ===== COMPILED SASS (sm_100) =====

	.target	sm_100

	.elftype	@"ET_EXEC"


//--------------------- .note.nv.tkinfo           --------------------------
	.section	.note.nv.tkinfo,"",@"SHT_NOTE"
	.sectionflags	@"SHF_NOTE_NV_TKINFO"
	.tkinfo
        /*0018*/ 	.word	0x00000002
        /*0030*/ 	.string	""
        /*0030*/ 	.string	"ptxas"
        /*0030*/ 	.string	"Cuda compilation tools, release 13.0, V13.0.88"
        /*0030*/ 	.string	"Build cuda_13.0.r13.0/compiler.36424714_0"
        /*0030*/ 	.string	"-arch sm_100 -m 64 "



//--------------------- .note.nv.cuinfo           --------------------------
	.section	.note.nv.cuinfo,"",@"SHT_NOTE"
	.sectionflags	@"SHF_NOTE_NV_CUINFO"
        /*0018*/ 	.short	0x0002
        /*001a*/ 	.short	0x0064
        /*001c*/ 	.short	0x0082
	.zero		2


//--------------------- .nv.info                  --------------------------
	.section	.nv.info,"",@"SHT_CUDA_INFO"
	.align	4


	//----- nvinfo : EIATTR_REGCOUNT
	.align		4
        /*0000*/ 	.byte	0x04, 0x2f
        /*0002*/ 	.short	(.L_3 - .L_2)
	.align		4
.L_2:
        /*0004*/ 	.word	index@(_Z10run_on_gpuv)
        /*0008*/ 	.word	0x00000018


	//----- nvinfo : EIATTR_FRAME_SIZE
	.align		4
.L_3:
        /*000c*/ 	.byte	0x04, 0x11
        /*000e*/ 	.short	(.L_5 - .L_4)
	.align		4
.L_4:
        /*0010*/ 	.word	index@(_Z10run_on_gpuv)
        /*0014*/ 	.word	0x00000008


	//----- nvinfo : EIATTR_MIN_STACK_SIZE
	.align		4
.L_5:
        /*0018*/ 	.byte	0x04, 0x12
        /*001a*/ 	.short	(.L_7 - .L_6)
	.align		4
.L_6:
        /*001c*/ 	.word	index@(_Z10run_on_gpuv)
        /*0020*/ 	.word	0x00000008
.L_7:


//--------------------- .nv.compat                --------------------------
	.section	.nv.compat,"",@"SHT_CUDA_COMPAT_INFO"
	.align	4
        /*0000*/ 	.byte	0x02, 0x09, 0x00, 0x00, 0x02, 0x02, 0x01, 0x00, 0x02, 0x05, 0x05, 0x00, 0x03, 0x07, 0x01, 0x01
        /*0010*/ 	.byte	0x02, 0x03, 0x00, 0x00, 0x02, 0x06, 0x01, 0x00, 0x04, 0x0b, 0x08, 0x00, 0x09, 0x00, 0x00, 0x00
        /*0020*/ 	.byte	0x00, 0x00, 0x00, 0x00


//--------------------- .nv.info._Z10run_on_gpuv  --------------------------
	.section	.nv.info._Z10run_on_gpuv,"",@"SHT_CUDA_INFO"
	.sectionflags	@""
	.align	4


	//----- nvinfo : EIATTR_CUDA_API_VERSION
	.align		4
        /*0000*/ 	.byte	0x04, 0x37
        /*0002*/ 	.short	(.L_9 - .L_8)
.L_8:
        /*0004*/ 	.word	0x00000082


	//----- nvinfo : EIATTR_SPARSE_MMA_MASK
	.align		4
.L_9:
        /*0008*/ 	.byte	0x03, 0x50
        /*000a*/ 	.short	0x0000


	//----- nvinfo : EIATTR_MAXREG_COUNT
	.align		4
        /*000c*/ 	.byte	0x03, 0x1b
        /*000e*/ 	.short	0x00ff


	//----- nvinfo : EIATTR_EXTERNS
	.align		4
        /*0010*/ 	.byte	0x04, 0x0f
        /*0012*/ 	.short	(.L_11 - .L_10)


	//   ....[0]....
	.align		4
.L_10:
        /*0014*/ 	.word	index@(vprintf)


	//----- nvinfo : EIATTR_MERCURY_ISA_VERSION
	.align		4
.L_11:
        /*0018*/ 	.byte	0x03, 0x5f
        /*001a*/ 	.short	0x0101


	//----- nvinfo : EIATTR_VRC_CTA_INIT_COUNT
	.align		4
        /*001c*/ 	.byte	0x02, 0x4a
	.zero		1
	.zero		1


	//----- nvinfo : EIATTR_SYSCALL_OFFSETS
	.align		4
        /*0020*/ 	.byte	0x04, 0x46
        /*0022*/ 	.short	(.L_13 - .L_12)


	//   ....[0]....
.L_12:
        /*0024*/ 	.word	0x000000e0


	//----- nvinfo : EIATTR_EXIT_INSTR_OFFSETS
	.align		4
.L_13:
        /*0028*/ 	.byte	0x04, 0x1c
        /*002a*/ 	.short	(.L_15 - .L_14)


	//   ....[0]....
.L_14:
        /*002c*/ 	.word	0x000000f0


	//----- nvinfo : EIATTR_SW_WAR
	.align		4
.L_15:
        /*0030*/ 	.byte	0x04, 0x36
        /*0032*/ 	.short	(.L_17 - .L_16)
.L_16:
        /*0034*/ 	.word	0x00000008
.L_17:


//--------------------- .nv.callgraph             --------------------------
	.section	.nv.callgraph,"",@"SHT_CUDA_CALLGRAPH"
	.align	4
	.sectionentsize	8
	.align		4
        /*0000*/ 	.word	0x00000000
	.align		4
        /*0004*/ 	.word	0xffffffff
	.align		4
        /*0008*/ 	.word	index@(_Z10run_on_gpuv)
	.align		4
        /*000c*/ 	.word	index@(vprintf)
	.align		4
        /*0010*/ 	.word	0x00000000
	.align		4
        /*0014*/ 	.word	0xfffffffe
	.align		4
        /*0018*/ 	.word	0x00000000
	.align		4
        /*001c*/ 	.word	0xfffffffd
	.align		4
        /*0020*/ 	.word	0x00000000
	.align		4
        /*0024*/ 	.word	0xfffffffc


//--------------------- .nv.constant4             --------------------------
	.section	.nv.constant4,"a",@progbits
	.align	8
	.align		8
.nv.constant4:
        /*0000*/ 	.dword	vprintf
	.align		8
        /*0008*/ 	.dword	devData
	.align		8
        /*0010*/ 	.dword	$str


//--------------------- .text._Z10run_on_gpuv     --------------------------
	.section	.text._Z10run_on_gpuv,"ax",@progbits
	.align	128
        .global         _Z10run_on_gpuv
        .type           _Z10run_on_gpuv,@function
        .size           _Z10run_on_gpuv,(.L_x_2 - _Z10run_on_gpuv)
        .other          _Z10run_on_gpuv,@"STO_CUDA_ENTRY STV_DEFAULT"
_Z10run_on_gpuv:
.text._Z10run_on_gpuv:
[----:B------:R-:W0:Y:S02]  /*0000*/  LDC R1, c[0x0][0x37c] ;  /* 0x0000df00ff017b82 */ /* 0x000e240000000800 */
[----:B0-----:R-:W-:Y:S01]  /*0010*/  VIADD R1, R1, 0xfffffff8 ;  /* 0xfffffff801017836 */ /* 0x001fe20000000000 */
[----:B------:R-:W-:Y:S01]  /*0020*/  MOV R0, 0x0 ;  /* 0x0000000000007802 */ /* 0x000fe20000000f00 */
[----:B------:R-:W-:Y:S01]  /*0030*/  IMAD.MOV.U32 R8, RZ, RZ, 0x1 ;  /* 0x00000001ff087424 */ /* 0x000fe200078e00ff */
[----:B------:R-:W0:Y:S03]  /*0040*/  LDCU UR4, c[0x0][0x2f8] ;  /* 0x00005f00ff0477ac */ /* 0x000e260008000800 */
[----:B------:R1:W2:Y:S01]  /*0050*/  LDC.64 R2, c[0x4][R0] ;  /* 0x0100000000027b82 */ /* 0x0002a20000000a00 */
[----:B------:R1:W-:Y:S01]  /*0060*/  STL [R1], R8 ;  /* 0x0000000801007387 */ /* 0x0003e20000100800 */
[----:B------:R-:W3:Y:S01]  /*0070*/  LDCU.64 UR6, c[0x4][0x10] ;  /* 0x01000200ff0677ac */ /* 0x000ee20008000a00 */
[----:B------:R-:W4:Y:S01]  /*0080*/  LDCU UR5, c[0x0][0x2fc] ;  /* 0x00005f80ff0577ac */ /* 0x000f220008000800 */
[----:B0-----:R-:W-:-:S02]  /*0090*/  IADD3 R6, P0, PT, R1, UR4, RZ ;  /* 0x0000000401067c10 */ /* 0x001fc4000ff1e0ff */
[----:B---3--:R-:W-:Y:S01]  /*00a0*/  MOV R4, UR6 ;  /* 0x0000000600047c02 */ /* 0x008fe20008000f00 */
[----:B------:R-:W-:Y:S01]  /*00b0*/  IMAD.U32 R5, RZ, RZ, UR7 ;  /* 0x00000007ff057e24 */ /* 0x000fe2000f8e00ff */
[----:B-1--4-:R-:W-:-:S09]  /*00c0*/  IADD3.X R7, PT, PT, RZ, UR5, RZ, P0, !PT ;  /* 0x00000005ff077c10 */ /* 0x012fd200087fe4ff */
[----:B------:R-:W-:-:S07]  /*00d0*/  LEPC R20, `(.L_x_0) ;  /* 0x000000001014794e */ /* 0x000fce0000000000 */
[----:B--2---:R-:W-:Y:S05]  /*00e0*/  CALL.ABS.NOINC R2 ;  /* 0x0000000002007343 */ /* 0x004fea0003c00000 */
.L_x_0:
[----:B------:R-:W-:Y:S05]  /*00f0*/  EXIT ;  /* 0x000000000000794d */ /* 0x000fea0003800000 */
.L_x_1:
[----:B------:R-:W-:-:S00]  /*0100*/  BRA `(.L_x_1) ;  /* 0xfffffffc00fc7947 */ /* 0x000fc0000383ffff */
[----:B------:R-:W-:-:S00]  /*0110*/  NOP ;  /* 0x0000000000007918 */ /* 0x000fc00000000000 */
        /* <DEDUP_REMOVED lines=14> */
.L_x_2:


//--------------------- .nv.global.init           --------------------------
	.section	.nv.global.init,"aw",@progbits
.nv.global.init:
	.type		$str,@object
	.size		$str,(.L_1 - $str)
$str:
        /*0000*/ 	.byte	0x72, 0x75, 0x6e, 0x5f, 0x6f, 0x6e, 0x5f, 0x63, 0x70, 0x75, 0x5f, 0x6f, 0x72, 0x5f, 0x67, 0x70
        /*0010*/ 	.byte	0x75, 0x20, 0x47, 0x50, 0x55, 0x3a, 0x20, 0x25, 0x64, 0x0a, 0x00
.L_1:


//--------------------- .nv.shared.reserved.0     --------------------------
	.section	.nv.shared.reserved.0,"aw",@nobits
	.weak		__nv_reservedSMEM_offset_0_alias
	.size		__nv_reservedSMEM_offset_0_alias, 0, 64
	.other		__nv_reservedSMEM_offset_0_alias,@"STO_CUDA_RESERVED_SHARED STV_DEFAULT"
__nv_reservedSMEM_offset_0_alias:
	.zero		0
	.zero		64


//--------------------- .nv.global                --------------------------
	.section	.nv.global,"aw",@nobits
	.align	4
.nv.global:
	.type		devData,@object
	.size		devData,(.L_0 - devData)
devData:
	.zero		4
.L_0:


//--------------------- .nv.constant0._Z10run_on_gpuv --------------------------
	.section	.nv.constant0._Z10run_on_gpuv,"a",@progbits
	.sectionflags	@""
	.align	4
.nv.constant0._Z10run_on_gpuv:
	.zero		896


//--------------------- SYMBOLS --------------------------

	.type		.nv.reservedSmem.offset0,@object
	.size		.nv.reservedSmem.offset0,0x4
	.type		vprintf,@function
